	.headerflags	@"EF_CUDA_TEXMODE_UNIFIED EF_CUDA_64BIT_ADDRESS EF_CUDA_ACCELERATORS EF_CUDA_SM90 EF_CUDA_VIRTUAL_SM(EF_CUDA_SM90)"
	.elftype	@"ET_EXEC"


//--------------------- .nv.info                  --------------------------
	.section	.nv.info,"",@"SHT_CUDA_INFO"
	.align	4


	//----- nvinfo : EIATTR_REGCOUNT
	.align		4
        /*0000*/ 	.byte	0x04, 0x2f
        /*0002*/ 	.short	(.L_1 - .L_0)
	.align		4
.L_0:
        /*0004*/ 	.word	index@(triton_poi_fused_convolution_relu_13)
        /*0008*/ 	.word	0x00000012


	//----- nvinfo : EIATTR_MIN_STACK_SIZE
	.align		4
.L_1:
        /*000c*/ 	.byte	0x04, 0x12
        /*000e*/ 	.short	(.L_3 - .L_2)
	.align		4
.L_2:
        /*0010*/ 	.word	index@(triton_poi_fused_convolution_relu_13)
        /*0014*/ 	.word	0x00000000


	//----- nvinfo : EIATTR_FRAME_SIZE
	.align		4
.L_3:
        /*0018*/ 	.byte	0x04, 0x11
        /*001a*/ 	.short	(.L_5 - .L_4)
	.align		4
.L_4:
        /*001c*/ 	.word	index@(triton_poi_fused_convolution_relu_13)
        /*0020*/ 	.word	0x00000000


	//----- nvinfo : EIATTR_MIN_STACK_SIZE
	.align		4
.L_5:
        /*0024*/ 	.byte	0x04, 0x12
        /*0026*/ 	.short	(.L_7 - .L_6)
	.align		4
.L_6:
        /*0028*/ 	.word	index@(triton_poi_fused_convolution_relu_13)
        /*002c*/ 	.word	0x00000000
.L_7:


//--------------------- .nv.info.triton_poi_fused_convolution_relu_13 --------------------------
	.section	.nv.info.triton_poi_fused_convolution_relu_13,"",@"SHT_CUDA_INFO"
	.sectionflags	@""
	.align	4


	//----- nvinfo : EIATTR_CUDA_API_VERSION
	.align		4
        /*0000*/ 	.byte	0x04, 0x37
        /*0002*/ 	.short	(.L_9 - .L_8)
.L_8:
        /*0004*/ 	.word	0x0000007c


	//----- nvinfo : EIATTR_KPARAM_INFO
	.align		4
.L_9:
        /*0008*/ 	.byte	0x04, 0x17
        /*000a*/ 	.short	(.L_11 - .L_10)
.L_10:
        /*000c*/ 	.word	0x00000000
        /*0010*/ 	.short	0x0002
        /*0012*/ 	.short	0x0010
        /*0014*/ 	.byte	0x00, 0xf0, 0x11, 0x00


	//----- nvinfo : EIATTR_KPARAM_INFO
	.align		4
.L_11:
        /*0018*/ 	.byte	0x04, 0x17
        /*001a*/ 	.short	(.L_13 - .L_12)
.L_12:
        /*001c*/ 	.word	0x00000000
        /*0020*/ 	.short	0x0001
        /*0022*/ 	.short	0x0008
        /*0024*/ 	.byte	0x00, 0xf4, 0x21, 0x00


	//----- nvinfo : EIATTR_KPARAM_INFO
	.align		4
.L_13:
        /*0028*/ 	.byte	0x04, 0x17
        /*002a*/ 	.short	(.L_15 - .L_14)
.L_14:
        /*002c*/ 	.word	0x00000000
        /*0030*/ 	.short	0x0000
        /*0032*/ 	.short	0x0000
        /*0034*/ 	.byte	0x00, 0xf4, 0x21, 0x00


	//----- nvinfo : EIATTR_SPARSE_MMA_MASK
	.align		4
.L_15:
        /*0038*/ 	.byte	0x03, 0x50
        /*003a*/ 	.short	0x0000


	//----- nvinfo : EIATTR_MAXREG_COUNT
	.align		4
        /*003c*/ 	.byte	0x03, 0x1b
        /*003e*/ 	.short	0x00ff


	//----- nvinfo : EIATTR_EXIT_INSTR_OFFSETS
	.align		4
        /*0040*/ 	.byte	0x04, 0x1c
        /*0042*/ 	.short	(.L_17 - .L_16)


	//   ....[0]....
.L_16:
        /*0044*/ 	.word	0x00000360


	//----- nvinfo : EIATTR_REQNTID
	.align		4
.L_17:
        /*0048*/ 	.byte	0x04, 0x10
        /*004a*/ 	.short	(.L_19 - .L_18)
.L_18:
        /*004c*/ 	.word	0x00000080
        /*0050*/ 	.word	0x00000001
        /*0054*/ 	.word	0x00000001


	//----- nvinfo : EIATTR_CBANK_PARAM_SIZE
	.align		4
.L_19:
        /*0058*/ 	.byte	0x03, 0x19
        /*005a*/ 	.short	0x0014


	//----- nvinfo : EIATTR_PARAM_CBANK
	.align		4
        /*005c*/ 	.byte	0x04, 0x0a
        /*005e*/ 	.short	(.L_21 - .L_20)
	.align		4
.L_20:
        /*0060*/ 	.word	index@(.nv.constant0.triton_poi_fused_convolution_relu_13)
        /*0064*/ 	.short	0x0210
        /*0066*/ 	.short	0x0014


	//----- nvinfo : EIATTR_SW_WAR
	.align		4
.L_21:
        /*0068*/ 	.byte	0x04, 0x36
        /*006a*/ 	.short	(.L_23 - .L_22)
.L_22:
        /*006c*/ 	.word	0x00000008
.L_23:


//--------------------- .nv.callgraph             --------------------------
	.section	.nv.callgraph,"",@"SHT_CUDA_CALLGRAPH"
	.align	4
	.sectionentsize	8
	.align		4
        /*0000*/ 	.word	0x00000000
	.align		4
        /*0004*/ 	.word	0xffffffff
	.align		4
        /*0008*/ 	.word	0x00000000
	.align		4
        /*000c*/ 	.word	0xfffffffe
	.align		4
        /*0010*/ 	.word	0x00000000
	.align		4
        /*0014*/ 	.word	0xfffffffd
	.align		4
        /*0018*/ 	.word	0x00000000
	.align		4
        /*001c*/ 	.word	0xfffffffc


//--------------------- .text.triton_poi_fused_convolution_relu_13 --------------------------
	.section	.text.triton_poi_fused_convolution_relu_13,"ax",@progbits
	.align	128
        .global         triton_poi_fused_convolution_relu_13
        .type           triton_poi_fused_convolution_relu_13,@function
        .size           triton_poi_fused_convolution_relu_13,(.L_x_1 - triton_poi_fused_convolution_relu_13)
        .other          triton_poi_fused_convolution_relu_13,@"STO_CUDA_ENTRY STV_DEFAULT"
triton_poi_fused_convolution_relu_13:
.text.triton_poi_fused_convolution_relu_13:
[----:B------:R-:W-:Y:S01]  /*0000*/  LDC R1, c[0x0][0x28] ;  /* 0x00000a00ff017b82 */ /* 0x000fe20000000800 */
[----:B------:R-:W1:Y:S07]  /*0010*/  S2R R0, SR_TID.X ;  /* 0x0000000000007919 */ /* 0x000e6e0000002100 */
[----:B------:R-:W2:Y:S01]  /*0020*/  LDC.64 R2, c[0x0][0x218] ;  /* 0x00008600ff027b82 */ /* 0x000ea20000000a00 */
[----:B------:R-:W-:Y:S01]  /*0030*/  ULDC.64 UR4, c[0x0][0x208] ;  /* 0x0000820000047ab9 */ /* 0x000fe20000000a00 */
[----:B------:R-:W3:Y:S06]  /*0040*/  S2R R5, SR_CTAID.X ;  /* 0x0000000000057919 */ /* 0x000eec0000002500 */
[----:B------:R-:W4:Y:S01]  /*0050*/  LDC.64 R8, c[0x0][0x210] ;  /* 0x00008400ff087b82 */ /* 0x000f220000000a00 */
[----:B-1----:R-:W-:Y:S01]  /*0060*/  IMAD.SHL.U32 R0, R0, 0x4, RZ ;  /* 0x0000000400007824 */ /* 0x002fe200078e00ff */
[----:B---3--:R-:W-:-:S04]  /*0070*/  SHF.R.S32.HI R4, RZ, 0x15, R5 ;  /* 0x00000015ff047819 */ /* 0x008fc80000011405 */
[----:B------:R-:W-:Y:S02]  /*0080*/  LOP3.LUT R0, R0, 0x1fc, RZ, 0xc0, !PT ;  /* 0x000001fc00007812 */ /* 0x000fe400078ec0ff */
[----:B------:R-:W-:-:S03]  /*0090*/  SGXT R4, R4, 0x1 ;  /* 0x000000010404781a */ /* 0x000fc60000000200 */
[----:B------:R-:W-:-:S04]  /*00a0*/  IMAD R5, R5, 0x400, R0 ;  /* 0x0000040005057824 */ /* 0x000fc800078e0200 */
[----:B----4-:R-:W-:Y:S01]  /*00b0*/  IMAD.WIDE R8, R5, 0x4, R8 ;  /* 0x0000000405087825 */ /* 0x010fe200078e0208 */
[----:B------:R-:W-:-:S04]  /*00c0*/  LEA.HI R4, R4, R5, RZ, 0xc ;  /* 0x0000000504047211 */ /* 0x000fc800078f60ff */
[----:B------:R-:W-:Y:S01]  /*00d0*/  SHF.R.S32.HI R0, RZ, 0xc, R4 ;  /* 0x0000000cff007819 */ /* 0x000fe20000011404 */
[----:B------:R-:W-:-:S03]  /*00e0*/  VIADD R4, R4, 0x200 ;  /* 0x0000020004047836 */ /* 0x000fc60000000000 */
[----:B------:R-:W-:Y:S02]  /*00f0*/  LEA.HI R6, R0, R0, RZ, 0x4 ;  /* 0x0000000000067211 */ /* 0x000fe400078f20ff */
[----:B------:R-:W-:Y:S02]  /*0100*/  SHF.R.S32.HI R4, RZ, 0xc, R4 ;  /* 0x0000000cff047819 */ /* 0x000fe40000011404 */
[----:B------:R-:W-:Y:S02]  /*0110*/  LOP3.LUT R7, R6, 0xfffffff0, RZ, 0xc0, !PT ;  /* 0xfffffff006077812 */ /* 0x000fe400078ec0ff */
[----:B------:R-:W-:-:S03]  /*0120*/  LEA.HI R6, R4, R4, RZ, 0x4 ;  /* 0x0000000404067211 */ /* 0x000fc600078f20ff */
[----:B------:R-:W-:Y:S01]  /*0130*/  IMAD.IADD R7, R0, 0x1, -R7 ;  /* 0x0000000100077824 */ /* 0x000fe200078e0a07 */
[----:B------:R-:W-:-:S03]  /*0140*/  LOP3.LUT R13, R6, 0xfffffff0, RZ, 0xc0, !PT ;  /* 0xfffffff0060d7812 */ /* 0x000fc600078ec0ff */
[----:B--2---:R-:W-:-:S04]  /*0150*/  IMAD.WIDE R10, R7, 0x4, R2 ;  /* 0x00000004070a7825 */ /* 0x004fc800078e0202 */
[----:B------:R-:W-:Y:S02]  /*0160*/  IMAD.IADD R13, R4, 0x1, -R13 ;  /* 0x00000001040d7824 */ /* 0x000fe400078e0a0d */
[----:B------:R-:W2:Y:S02]  /*0170*/  LDG.E.128 R4, desc[UR4][R8.64] ;  /* 0x0000000408047981 */ /* 0x000ea4000c1e1d00 */
[----:B------:R-:W-:Y:S02]  /*0180*/  IMAD.WIDE R2, R13, 0x4, R2 ;  /* 0x000000040d027825 */ /* 0x000fe400078e0202 */
[----:B------:R-:W2:Y:S04]  /*0190*/  LDG.E.EL R10, desc[UR4][R10.64] ;  /* 0x000000040a0a7981 */ /* 0x000ea8000c2e1900 */
[----:B------:R-:W3:Y:S04]  /*01a0*/  LDG.E.EL R2, desc[UR4][R2.64] ;  /* 0x0000000402027981 */ /* 0x000ee8000c2e1900 */
[----:B------:R-:W3:Y:S01]  /*01b0*/  LDG.E.128 R12, desc[UR4][R8.64+0x800] ;  /* 0x00080004080c7981 */ /* 0x000ee2000c1e1d00 */
[CC--:B--2---:R-:W-:Y:S01]  /*01c0*/  FSETP.GEU.AND P6, PT, R5.reuse, -R10.reuse, PT ;  /* 0x8000000a0500720b */ /* 0x0c4fe20003fce000 */
[--C-:B------:R-:W-:Y:S01]  /*01d0*/  FADD R5, R5, R10.reuse ;  /* 0x0000000a05057221 */ /* 0x100fe20000000000 */
[CC--:B------:R-:W-:Y:S01]  /*01e0*/  FSETP.GEU.AND P0, PT, R6.reuse, -R10.reuse, PT ;  /* 0x8000000a0600720b */ /* 0x0c0fe20003f0e000 */
[--C-:B------:R-:W-:Y:S01]  /*01f0*/  FADD R6, R6, R10.reuse ;  /* 0x0000000a06067221 */ /* 0x100fe20000000000 */
[C---:B------:R-:W-:Y:S01]  /*0200*/  FSETP.GEU.AND P1, PT, R7.reuse, -R10, PT ;  /* 0x8000000a0700720b */ /* 0x040fe20003f2e000 */
[----:B------:R-:W-:Y:S01]  /*0210*/  FADD R7, R7, R10 ;  /* 0x0000000a07077221 */ /* 0x000fe20000000000 */
[----:B------:R-:W-:-:S02]  /*0220*/  SEL R5, R5, RZ, P6 ;  /* 0x000000ff05057207 */ /* 0x000fc40003000000 */
[CC--:B---3--:R-:W-:Y:S01]  /*0230*/  FSETP.GEU.AND P3, PT, R13.reuse, -R2.reuse, PT ;  /* 0x800000020d00720b */ /* 0x0c8fe20003f6e000 */
[--C-:B------:R-:W-:Y:S01]  /*0240*/  FADD R13, R13, R2.reuse ;  /* 0x000000020d0d7221 */ /* 0x100fe20000000000 */
[CC--:B------:R-:W-:Y:S01]  /*0250*/  FSETP.GEU.AND P4, PT, R14.reuse, -R2.reuse, PT ;  /* 0x800000020e00720b */ /* 0x0c0fe20003f8e000 */
[--C-:B------:R-:W-:Y:S01]  /*0260*/  FADD R14, R14, R2.reuse ;  /* 0x000000020e0e7221 */ /* 0x100fe20000000000 */
[C---:B------:R-:W-:Y:S01]  /*0270*/  FSETP.GEU.AND P5, PT, R15.reuse, -R2, PT ;  /* 0x800000020f00720b */ /* 0x040fe20003fae000 */
[----:B------:R-:W-:Y:S01]  /*0280*/  FADD R15, R15, R2 ;  /* 0x000000020f0f7221 */ /* 0x000fe20000000000 */
[C---:B------:R-:W-:Y:S01]  /*0290*/  FSETP.GEU.AND P2, PT, R4.reuse, -R10, PT ;  /* 0x8000000a0400720b */ /* 0x040fe20003f4e000 */
[----:B------:R-:W-:Y:S01]  /*02a0*/  FADD R4, R4, R10 ;  /* 0x0000000a04047221 */ /* 0x000fe20000000000 */
[C---:B------:R-:W-:Y:S01]  /*02b0*/  FSETP.GEU.AND P6, PT, R12.reuse, -R2, PT ;  /* 0x800000020c00720b */ /* 0x040fe20003fce000 */
[----:B------:R-:W-:Y:S01]  /*02c0*/  FADD R2, R12, R2 ;  /* 0x000000020c027221 */ /* 0x000fe20000000000 */
[----:B------:R-:W-:-:S02]  /*02d0*/  SEL R6, R6, RZ, P0 ;  /* 0x000000ff06067207 */ /* 0x000fc40000000000 */
[----:B------:R-:W-:Y:S02]  /*02e0*/  SEL R7, R7, RZ, P1 ;  /* 0x000000ff07077207 */ /* 0x000fe40000800000 */
[----:B------:R-:W-:Y:S02]  /*02f0*/  SEL R4, R4, RZ, P2 ;  /* 0x000000ff04047207 */ /* 0x000fe40001000000 */
[----:B------:R-:W-:Y:S02]  /*0300*/  SEL R13, R13, RZ, P3 ;  /* 0x000000ff0d0d7207 */ /* 0x000fe40001800000 */
[----:B------:R-:W-:Y:S01]  /*0310*/  SEL R14, R14, RZ, P4 ;  /* 0x000000ff0e0e7207 */ /* 0x000fe20002000000 */
[----:B------:R-:W-:Y:S01]  /*0320*/  STG.E.128 desc[UR4][R8.64], R4 ;  /* 0x0000000408007986 */ /* 0x000fe2000c101d04 */
[----:B------:R-:W-:Y:S02]  /*0330*/  SEL R15, R15, RZ, P5 ;  /* 0x000000ff0f0f7207 */ /* 0x000fe40002800000 */
[----:B------:R-:W-:-:S05]  /*0340*/  SEL R12, R2, RZ, P6 ;  /* 0x000000ff020c7207 */ /* 0x000fca0003000000 */
[----:B------:R-:W-:Y:S01]  /*0350*/  STG.E.128 desc[UR4][R8.64+0x800], R12 ;  /* 0x0008000c08007986 */ /* 0x000fe2000c101d04 */
[----:B------:R-:W-:Y:S05]  /*0360*/  EXIT ;  /* 0x000000000000794d */ /* 0x000fea0003800000 */
.L_x_0:
[----:B------:R-:W-:-:S00]  /*0370*/  BRA `(.L_x_0) ;  /* 0xfffffffc00fc7947 */ /* 0x000fc0000383ffff */
[----:B------:R-:W-:-:S00]  /*0380*/  NOP ;  /* 0x0000000000007918 */ /* 0x000fc00000000000 */
[----:B------:R-:W-:-:S00]  /*0390*/  NOP ;  /* 0x0000000000007918 */ /* 0x000fc00000000000 */
[----:B------:R-:W-:-:S00]  /*03a0*/  NOP ;  /* 0x0000000000007918 */ /* 0x000fc00000000000 */
[----:B------:R-:W-:-:S00]  /*03b0*/  NOP ;  /* 0x0000000000007918 */ /* 0x000fc00000000000 */
[----:B------:R-:W-:-:S00]  /*03c0*/  NOP ;  /* 0x0000000000007918 */ /* 0x000fc00000000000 */
[----:B------:R-:W-:-:S00]  /*03d0*/  NOP ;  /* 0x0000000000007918 */ /* 0x000fc00000000000 */
[----:B------:R-:W-:-:S00]  /*03e0*/  NOP ;  /* 0x0000000000007918 */ /* 0x000fc00000000000 */
[----:B------:R-:W-:-:S00]  /*03f0*/  NOP ;  /* 0x0000000000007918 */ /* 0x000fc00000000000 */
.L_x_1:


//--------------------- .nv.constant0.triton_poi_fused_convolution_relu_13 --------------------------
	.section	.nv.constant0.triton_poi_fused_convolution_relu_13,"a",@progbits
	.sectionflags	@""
	.align	4
.nv.constant0.triton_poi_fused_convolution_relu_13:
	.zero		548
